//
// Generated by NVIDIA NVVM Compiler
//
// Compiler Build ID: CL-36424714
// Cuda compilation tools, release 13.0, V13.0.88
// Based on NVVM 20.0.0
//

.version 9.0
.target sm_100
.address_size 64

	// .globl	_Z15spmv_ell_kernel9ELLMatrixPfS0_

.visible .entry _Z15spmv_ell_kernel9ELLMatrixPfS0_(
	.param .align 8 .b8 _Z15spmv_ell_kernel9ELLMatrixPfS0__param_0[32],
	.param .u64 .ptr .align 1 _Z15spmv_ell_kernel9ELLMatrixPfS0__param_1,
	.param .u64 .ptr .align 1 _Z15spmv_ell_kernel9ELLMatrixPfS0__param_2
)
{
	.reg .pred 	%p<26>;
	.reg .b32 	%r<46>;
	.reg .b32 	%f<96>;
	.reg .b64 	%rd<78>;

	ld.param.u32 	%r2, [_Z15spmv_ell_kernel9ELLMatrixPfS0__param_0+16];
	ld.param.u32 	%r1, [_Z15spmv_ell_kernel9ELLMatrixPfS0__param_0];
	ld.param.u64 	%rd33, [_Z15spmv_ell_kernel9ELLMatrixPfS0__param_0+24];
	ld.param.u64 	%rd34, [_Z15spmv_ell_kernel9ELLMatrixPfS0__param_0+8];
	ld.param.u64 	%rd35, [_Z15spmv_ell_kernel9ELLMatrixPfS0__param_1];
	ld.param.u64 	%rd32, [_Z15spmv_ell_kernel9ELLMatrixPfS0__param_2];
	cvta.to.global.u64 	%rd1, %rd35;
	cvta.to.global.u64 	%rd2, %rd34;
	cvta.to.global.u64 	%rd3, %rd33;
	mov.u32 	%r33, %ntid.x;
	mov.u32 	%r34, %ctaid.x;
	mov.u32 	%r35, %tid.x;
	mad.lo.s32 	%r3, %r33, %r34, %r35;
	setp.ge.s32 	%p1, %r3, %r1;
	@%p1 bra 	$L__BB0_43;
	setp.lt.s32 	%p2, %r2, 1;
	mov.f32 	%f75, 0f00000000;
	@%p2 bra 	$L__BB0_42;
	and.b32  	%r4, %r2, 7;
	setp.lt.u32 	%p3, %r2, 8;
	mov.f32 	%f75, 0f00000000;
	mov.b32 	%r44, 0;
	@%p3 bra 	$L__BB0_21;
	and.b32  	%r44, %r2, 2147483640;
	neg.s32 	%r42, %r44;
	shl.b32 	%r7, %r1, 3;
	mov.f32 	%f75, 0f00000000;
	mul.wide.s32 	%rd6, %r1, 4;
	mov.u32 	%r41, %r3;
$L__BB0_4:
	.pragma "nounroll";
	mul.wide.s32 	%rd36, %r41, 4;
	add.s64 	%rd4, %rd2, %rd36;
	ld.global.u32 	%r10, [%rd4];
	add.s64 	%rd5, %rd3, %rd36;
	setp.lt.s32 	%p4, %r10, 0;
	@%p4 bra 	$L__BB0_6;
	ld.global.f32 	%f42, [%rd5];
	mul.wide.u32 	%rd37, %r10, 4;
	add.s64 	%rd38, %rd1, %rd37;
	ld.global.f32 	%f43, [%rd38];
	fma.rn.f32 	%f75, %f42, %f43, %f75;
$L__BB0_6:
	add.s64 	%rd7, %rd4, %rd6;
	ld.global.u32 	%r11, [%rd7];
	add.s64 	%rd8, %rd5, %rd6;
	setp.lt.s32 	%p5, %r11, 0;
	@%p5 bra 	$L__BB0_8;
	ld.global.f32 	%f44, [%rd8];
	mul.wide.u32 	%rd39, %r11, 4;
	add.s64 	%rd40, %rd1, %rd39;
	ld.global.f32 	%f45, [%rd40];
	fma.rn.f32 	%f75, %f44, %f45, %f75;
$L__BB0_8:
	add.s64 	%rd9, %rd7, %rd6;
	ld.global.u32 	%r12, [%rd9];
	add.s64 	%rd10, %rd8, %rd6;
	setp.lt.s32 	%p6, %r12, 0;
	@%p6 bra 	$L__BB0_10;
	ld.global.f32 	%f46, [%rd10];
	mul.wide.u32 	%rd41, %r12, 4;
	add.s64 	%rd42, %rd1, %rd41;
	ld.global.f32 	%f47, [%rd42];
	fma.rn.f32 	%f75, %f46, %f47, %f75;
$L__BB0_10:
	add.s64 	%rd11, %rd9, %rd6;
	ld.global.u32 	%r13, [%rd11];
	add.s64 	%rd12, %rd10, %rd6;
	setp.lt.s32 	%p7, %r13, 0;
	@%p7 bra 	$L__BB0_12;
	ld.global.f32 	%f48, [%rd12];
	mul.wide.u32 	%rd43, %r13, 4;
	add.s64 	%rd44, %rd1, %rd43;
	ld.global.f32 	%f49, [%rd44];
	fma.rn.f32 	%f75, %f48, %f49, %f75;
$L__BB0_12:
	add.s64 	%rd13, %rd11, %rd6;
	ld.global.u32 	%r14, [%rd13];
	add.s64 	%rd14, %rd12, %rd6;
	setp.lt.s32 	%p8, %r14, 0;
	@%p8 bra 	$L__BB0_14;
	ld.global.f32 	%f50, [%rd14];
	mul.wide.u32 	%rd45, %r14, 4;
	add.s64 	%rd46, %rd1, %rd45;
	ld.global.f32 	%f51, [%rd46];
	fma.rn.f32 	%f75, %f50, %f51, %f75;
$L__BB0_14:
	add.s64 	%rd15, %rd13, %rd6;
	ld.global.u32 	%r15, [%rd15];
	add.s64 	%rd16, %rd14, %rd6;
	setp.lt.s32 	%p9, %r15, 0;
	@%p9 bra 	$L__BB0_16;
	ld.global.f32 	%f52, [%rd16];
	mul.wide.u32 	%rd47, %r15, 4;
	add.s64 	%rd48, %rd1, %rd47;
	ld.global.f32 	%f53, [%rd48];
	fma.rn.f32 	%f75, %f52, %f53, %f75;
$L__BB0_16:
	add.s64 	%rd17, %rd15, %rd6;
	ld.global.u32 	%r16, [%rd17];
	add.s64 	%rd18, %rd16, %rd6;
	setp.lt.s32 	%p10, %r16, 0;
	@%p10 bra 	$L__BB0_18;
	ld.global.f32 	%f54, [%rd18];
	mul.wide.u32 	%rd49, %r16, 4;
	add.s64 	%rd50, %rd1, %rd49;
	ld.global.f32 	%f55, [%rd50];
	fma.rn.f32 	%f75, %f54, %f55, %f75;
$L__BB0_18:
	add.s64 	%rd51, %rd17, %rd6;
	ld.global.u32 	%r17, [%rd51];
	add.s64 	%rd19, %rd18, %rd6;
	setp.lt.s32 	%p11, %r17, 0;
	@%p11 bra 	$L__BB0_20;
	ld.global.f32 	%f56, [%rd19];
	mul.wide.u32 	%rd52, %r17, 4;
	add.s64 	%rd53, %rd1, %rd52;
	ld.global.f32 	%f57, [%rd53];
	fma.rn.f32 	%f75, %f56, %f57, %f75;
$L__BB0_20:
	add.s32 	%r42, %r42, 8;
	add.s32 	%r41, %r41, %r7;
	setp.ne.s32 	%p12, %r42, 0;
	@%p12 bra 	$L__BB0_4;
$L__BB0_21:
	setp.eq.s32 	%p13, %r4, 0;
	@%p13 bra 	$L__BB0_42;
	and.b32  	%r21, %r2, 3;
	setp.lt.u32 	%p14, %r4, 4;
	@%p14 bra 	$L__BB0_32;
	mad.lo.s32 	%r37, %r44, %r1, %r3;
	mul.wide.s32 	%rd54, %r37, 4;
	add.s64 	%rd20, %rd2, %rd54;
	ld.global.u32 	%r22, [%rd20];
	add.s64 	%rd21, %rd3, %rd54;
	setp.lt.s32 	%p15, %r22, 0;
	@%p15 bra 	$L__BB0_25;
	ld.global.f32 	%f59, [%rd21];
	mul.wide.u32 	%rd55, %r22, 4;
	add.s64 	%rd56, %rd1, %rd55;
	ld.global.f32 	%f60, [%rd56];
	fma.rn.f32 	%f75, %f59, %f60, %f75;
$L__BB0_25:
	mul.wide.s32 	%rd22, %r1, 4;
	add.s64 	%rd23, %rd20, %rd22;
	ld.global.u32 	%r23, [%rd23];
	add.s64 	%rd24, %rd21, %rd22;
	setp.lt.s32 	%p16, %r23, 0;
	@%p16 bra 	$L__BB0_27;
	ld.global.f32 	%f61, [%rd24];
	mul.wide.u32 	%rd57, %r23, 4;
	add.s64 	%rd58, %rd1, %rd57;
	ld.global.f32 	%f62, [%rd58];
	fma.rn.f32 	%f75, %f61, %f62, %f75;
$L__BB0_27:
	add.s64 	%rd25, %rd23, %rd22;
	ld.global.u32 	%r24, [%rd25];
	add.s64 	%rd26, %rd24, %rd22;
	setp.lt.s32 	%p17, %r24, 0;
	@%p17 bra 	$L__BB0_29;
	ld.global.f32 	%f63, [%rd26];
	mul.wide.u32 	%rd59, %r24, 4;
	add.s64 	%rd60, %rd1, %rd59;
	ld.global.f32 	%f64, [%rd60];
	fma.rn.f32 	%f75, %f63, %f64, %f75;
$L__BB0_29:
	add.s64 	%rd61, %rd25, %rd22;
	ld.global.u32 	%r25, [%rd61];
	add.s64 	%rd27, %rd26, %rd22;
	setp.lt.s32 	%p18, %r25, 0;
	@%p18 bra 	$L__BB0_31;
	ld.global.f32 	%f65, [%rd27];
	mul.wide.u32 	%rd62, %r25, 4;
	add.s64 	%rd63, %rd1, %rd62;
	ld.global.f32 	%f66, [%rd63];
	fma.rn.f32 	%f75, %f65, %f66, %f75;
$L__BB0_31:
	add.s32 	%r44, %r44, 4;
$L__BB0_32:
	setp.eq.s32 	%p19, %r21, 0;
	@%p19 bra 	$L__BB0_42;
	setp.eq.s32 	%p20, %r21, 1;
	@%p20 bra 	$L__BB0_39;
	mad.lo.s32 	%r38, %r44, %r1, %r3;
	mul.wide.s32 	%rd64, %r38, 4;
	add.s64 	%rd28, %rd2, %rd64;
	ld.global.u32 	%r28, [%rd28];
	add.s64 	%rd29, %rd3, %rd64;
	setp.lt.s32 	%p21, %r28, 0;
	@%p21 bra 	$L__BB0_36;
	ld.global.f32 	%f68, [%rd29];
	mul.wide.u32 	%rd65, %r28, 4;
	add.s64 	%rd66, %rd1, %rd65;
	ld.global.f32 	%f69, [%rd66];
	fma.rn.f32 	%f75, %f68, %f69, %f75;
$L__BB0_36:
	mul.wide.s32 	%rd67, %r1, 4;
	add.s64 	%rd68, %rd28, %rd67;
	ld.global.u32 	%r29, [%rd68];
	add.s64 	%rd30, %rd29, %rd67;
	setp.lt.s32 	%p22, %r29, 0;
	@%p22 bra 	$L__BB0_38;
	ld.global.f32 	%f70, [%rd30];
	mul.wide.u32 	%rd69, %r29, 4;
	add.s64 	%rd70, %rd1, %rd69;
	ld.global.f32 	%f71, [%rd70];
	fma.rn.f32 	%f75, %f70, %f71, %f75;
$L__BB0_38:
	add.s32 	%r44, %r44, 2;
$L__BB0_39:
	and.b32  	%r39, %r2, 1;
	setp.eq.b32 	%p23, %r39, 1;
	not.pred 	%p24, %p23;
	@%p24 bra 	$L__BB0_42;
	mad.lo.s32 	%r40, %r44, %r1, %r3;
	mul.wide.s32 	%rd71, %r40, 4;
	add.s64 	%rd72, %rd2, %rd71;
	ld.global.u32 	%r32, [%rd72];
	add.s64 	%rd31, %rd3, %rd71;
	setp.lt.s32 	%p25, %r32, 0;
	@%p25 bra 	$L__BB0_42;
	ld.global.f32 	%f72, [%rd31];
	mul.wide.u32 	%rd73, %r32, 4;
	add.s64 	%rd74, %rd1, %rd73;
	ld.global.f32 	%f73, [%rd74];
	fma.rn.f32 	%f75, %f72, %f73, %f75;
$L__BB0_42:
	cvta.to.global.u64 	%rd75, %rd32;
	mul.wide.s32 	%rd76, %r3, 4;
	add.s64 	%rd77, %rd75, %rd76;
	st.global.f32 	[%rd77], %f75;
$L__BB0_43:
	ret;

}


// ===== COMPILED SASS (sm_100) =====

	.target	sm_100

	.elftype	@"ET_EXEC"


//--------------------- .note.nv.tkinfo           --------------------------
	.section	.note.nv.tkinfo,"",@"SHT_NOTE"
	.sectionflags	@"SHF_NOTE_NV_TKINFO"
	.tkinfo
        /*0018*/ 	.word	0x00000002
        /*0030*/ 	.string	""
        /*0030*/ 	.string	"ptxas"
        /*0030*/ 	.string	"Cuda compilation tools, release 13.0, V13.0.88"
        /*0030*/ 	.string	"Build cuda_13.0.r13.0/compiler.36424714_0"
        /*0030*/ 	.string	"-arch sm_100 -m 64 "



//--------------------- .note.nv.cuinfo           --------------------------
	.section	.note.nv.cuinfo,"",@"SHT_NOTE"
	.sectionflags	@"SHF_NOTE_NV_CUINFO"
        /*0018*/ 	.short	0x0002
        /*001a*/ 	.short	0x0064
        /*001c*/ 	.short	0x0082
	.zero		2


//--------------------- .nv.info                  --------------------------
	.section	.nv.info,"",@"SHT_CUDA_INFO"
	.align	4


	//----- nvinfo : EIATTR_REGCOUNT
	.align		4
        /*0000*/ 	.byte	0x04, 0x2f
        /*0002*/ 	.short	(.L_1 - .L_0)
	.align		4
.L_0:
        /*0004*/ 	.word	index@(_Z15spmv_ell_kernel9ELLMatrixPfS0_)
        /*0008*/ 	.word	0x00000020


	//----- nvinfo : EIATTR_FRAME_SIZE
	.align		4
.L_1:
        /*000c*/ 	.byte	0x04, 0x11
        /*000e*/ 	.short	(.L_3 - .L_2)
	.align		4
.L_2:
        /*0010*/ 	.word	index@(_Z15spmv_ell_kernel9ELLMatrixPfS0_)
        /*0014*/ 	.word	0x00000000


	//----- nvinfo : EIATTR_MIN_STACK_SIZE
	.align		4
.L_3:
        /*0018*/ 	.byte	0x04, 0x12
        /*001a*/ 	.short	(.L_5 - .L_4)
	.align		4
.L_4:
        /*001c*/ 	.word	index@(_Z15spmv_ell_kernel9ELLMatrixPfS0_)
        /*0020*/ 	.word	0x00000000
.L_5:


//--------------------- .nv.compat                --------------------------
	.section	.nv.compat,"",@"SHT_CUDA_COMPAT_INFO"
	.align	4
        /*0000*/ 	.byte	0x02, 0x09, 0x00, 0x00, 0x02, 0x02, 0x01, 0x00, 0x02, 0x05, 0x05, 0x00, 0x03, 0x07, 0x01, 0x01
        /*0010*/ 	.byte	0x02, 0x03, 0x00, 0x00, 0x02, 0x06, 0x01, 0x00, 0x04, 0x0b, 0x08, 0x00, 0x09, 0x00, 0x00, 0x00
        /*0020*/ 	.byte	0x00, 0x00, 0x00, 0x00


//--------------------- .nv.info._Z15spmv_ell_kernel9ELLMatrixPfS0_ --------------------------
	.section	.nv.info._Z15spmv_ell_kernel9ELLMatrixPfS0_,"",@"SHT_CUDA_INFO"
	.sectionflags	@""
	.align	4


	//----- nvinfo : EIATTR_CUDA_API_VERSION
	.align		4
        /*0000*/ 	.byte	0x04, 0x37
        /*0002*/ 	.short	(.L_7 - .L_6)
.L_6:
        /*0004*/ 	.word	0x00000082


	//----- nvinfo : EIATTR_KPARAM_INFO
	.align		4
.L_7:
        /*0008*/ 	.byte	0x04, 0x17
        /*000a*/ 	.short	(.L_9 - .L_8)
.L_8:
        /*000c*/ 	.word	0x00000000
        /*0010*/ 	.short	0x0002
        /*0012*/ 	.short	0x0028
        /*0014*/ 	.byte	0x00, 0xf5, 0x21, 0x00


	//----- nvinfo : EIATTR_KPARAM_INFO
	.align		4
.L_9:
        /*0018*/ 	.byte	0x04, 0x17
        /*001a*/ 	.short	(.L_11 - .L_10)
.L_10:
        /*001c*/ 	.word	0x00000000
        /*0020*/ 	.short	0x0001
        /*0022*/ 	.short	0x0020
        /*0024*/ 	.byte	0x00, 0xf5, 0x21, 0x00


	//----- nvinfo : EIATTR_KPARAM_INFO
	.align		4
.L_11:
        /*0028*/ 	.byte	0x04, 0x17
        /*002a*/ 	.short	(.L_13 - .L_12)
.L_12:
        /*002c*/ 	.word	0x00000000
        /*0030*/ 	.short	0x0000
        /*0032*/ 	.short	0x0000
        /*0034*/ 	.byte	0x00, 0xf0, 0x81, 0x00


	//----- nvinfo : EIATTR_SPARSE_MMA_MASK
	.align		4
.L_13:
        /*0038*/ 	.byte	0x03, 0x50
        /*003a*/ 	.short	0x0000


	//----- nvinfo : EIATTR_MAXREG_COUNT
	.align		4
        /*003c*/ 	.byte	0x03, 0x1b
        /*003e*/ 	.short	0x00ff


	//----- nvinfo : EIATTR_MERCURY_ISA_VERSION
	.align		4
        /*0040*/ 	.byte	0x03, 0x5f
        /*0042*/ 	.short	0x0101


	//----- nvinfo : EIATTR_VRC_CTA_INIT_COUNT
	.align		4
        /*0044*/ 	.byte	0x02, 0x4a
	.zero		1
	.zero		1


	//----- nvinfo : EIATTR_EXIT_INSTR_OFFSETS
	.align		4
        /*0048*/ 	.byte	0x04, 0x1c
        /*004a*/ 	.short	(.L_15 - .L_14)


	//   ....[0]....
.L_14:
        /*004c*/ 	.word	0x00000080


	//   ....[1]....
        /*0050*/ 	.word	0x00000c30


	//----- nvinfo : EIATTR_CRS_STACK_SIZE
	.align		4
.L_15:
        /*0054*/ 	.byte	0x04, 0x1e
        /*0056*/ 	.short	(.L_17 - .L_16)
.L_16:
        /*0058*/ 	.word	0x00000000


	//----- nvinfo : EIATTR_CBANK_PARAM_SIZE
	.align		4
.L_17:
        /*005c*/ 	.byte	0x03, 0x19
        /*005e*/ 	.short	0x0030


	//----- nvinfo : EIATTR_PARAM_CBANK
	.align		4
        /*0060*/ 	.byte	0x04, 0x0a
        /*0062*/ 	.short	(.L_19 - .L_18)
	.align		4
.L_18:
        /*0064*/ 	.word	index@(.nv.constant0._Z15spmv_ell_kernel9ELLMatrixPfS0_)
        /*0068*/ 	.short	0x0380
        /*006a*/ 	.short	0x0030


	//----- nvinfo : EIATTR_SW_WAR
	.align		4
.L_19:
        /*006c*/ 	.byte	0x04, 0x36
        /*006e*/ 	.short	(.L_21 - .L_20)
.L_20:
        /*0070*/ 	.word	0x00000008
.L_21:


//--------------------- .nv.callgraph             --------------------------
	.section	.nv.callgraph,"",@"SHT_CUDA_CALLGRAPH"
	.align	4
	.sectionentsize	8
	.align		4
        /*0000*/ 	.word	0x00000000
	.align		4
        /*0004*/ 	.word	0xffffffff
	.align		4
        /*0008*/ 	.word	0x00000000
	.align		4
        /*000c*/ 	.word	0xfffffffe
	.align		4
        /*0010*/ 	.word	0x00000000
	.align		4
        /*0014*/ 	.word	0xfffffffd
	.align		4
        /*0018*/ 	.word	0x00000000
	.align		4
        /*001c*/ 	.word	0xfffffffc


//--------------------- .text._Z15spmv_ell_kernel9ELLMatrixPfS0_ --------------------------
	.section	.text._Z15spmv_ell_kernel9ELLMatrixPfS0_,"ax",@progbits
	.align	128
        .global         _Z15spmv_ell_kernel9ELLMatrixPfS0_
        .type           _Z15spmv_ell_kernel9ELLMatrixPfS0_,@function
        .size           _Z15spmv_ell_kernel9ELLMatrixPfS0_,(.L_x_7 - _Z15spmv_ell_kernel9ELLMatrixPfS0_)
        .other          _Z15spmv_ell_kernel9ELLMatrixPfS0_,@"STO_CUDA_ENTRY STV_DEFAULT"
_Z15spmv_ell_kernel9ELLMatrixPfS0_:
.text._Z15spmv_ell_kernel9ELLMatrixPfS0_:
[----:B------:R-:W-:Y:S01]  /*0000*/  LDC R1, c[0x0][0x37c] ;  /* 0x0000df00ff017b82 */ /* 0x000fe20000000800 */
[----:B------:R-:W0:Y:S01]  /*0010*/  S2R R0, SR_CTAID.X ;  /* 0x0000000000007919 */ /* 0x000e220000002500 */
[----:B------:R-:W0:Y:S01]  /*0020*/  LDCU UR4, c[0x0][0x360] ;  /* 0x00006c00ff0477ac */ /* 0x000e220008000800 */
[----:B------:R-:W0:Y:S01]  /*0030*/  S2R R3, SR_TID.X ;  /* 0x0000000000037919 */ /* 0x000e220000002100 */
[----:B------:R-:W1:Y:S02]  /*0040*/  LDCU UR5, c[0x0][0x380] ;  /* 0x00007000ff0577ac */ /* 0x000e640008000800 */
[----:B-1----:R-:W-:Y:S01]  /*0050*/  MOV R2, UR5 ;  /* 0x0000000500027c02 */ /* 0x002fe20008000f00 */
[----:B0-----:R-:W-:-:S05]  /*0060*/  IMAD R0, R0, UR4, R3 ;  /* 0x0000000400007c24 */ /* 0x001fca000f8e0203 */
[----:B------:R-:W-:-:S13]  /*0070*/  ISETP.GE.AND P0, PT, R0, R2, PT ;  /* 0x000000020000720c */ /* 0x000fda0003f06270 */
[----:B------:R-:W-:Y:S05]  /*0080*/  @P0 EXIT ;  /* 0x000000000000094d */ /* 0x000fea0003800000 */
[----:B------:R-:W0:Y:S01]  /*0090*/  LDCU UR5, c[0x0][0x390] ;  /* 0x00007200ff0577ac */ /* 0x000e220008000800 */
[----:B------:R-:W-:Y:S01]  /*00a0*/  HFMA2 R3, -RZ, RZ, 0, 0 ;  /* 0x00000000ff037431 */ /* 0x000fe200000001ff */
[----:B------:R-:W1:Y:S01]  /*00b0*/  LDCU.64 UR8, c[0x0][0x358] ;  /* 0x00006b00ff0877ac */ /* 0x000e620008000a00 */
[----:B0-----:R-:W-:-:S09]  /*00c0*/  UISETP.GE.AND UP0, UPT, UR5, 0x1, UPT ;  /* 0x000000010500788c */ /* 0x001fd2000bf06270 */
[----:B-1----:R-:W-:Y:S05]  /*00d0*/  BRA.U !UP0, `(.L_x_0) ;  /* 0x0000000908c87547 */ /* 0x002fea000b800000 */
[----:B------:R-:W-:Y:S01]  /*00e0*/  UISETP.GE.U32.AND UP1, UPT, UR5, 0x8, UPT ;  /* 0x000000080500788c */ /* 0x000fe2000bf26070 */
[----:B------:R-:W-:Y:S01]  /*00f0*/  MOV R3, RZ ;  /* 0x000000ff00037202 */ /* 0x000fe20000000f00 */
[----:B------:R-:W-:Y:S01]  /*0100*/  ULOP3.LUT UR6, UR5, 0x7, URZ, 0xc0, !UPT ;  /* 0x0000000705067892 */ /* 0x000fe2000f8ec0ff */
[----:B------:R-:W-:-:S03]  /*0110*/  UMOV UR4, URZ ;  /* 0x000000ff00047c82 */ /* 0x000fc60008000000 */
[----:B------:R-:W-:-:S03]  /*0120*/  UISETP.NE.AND UP0, UPT, UR6, URZ, UPT ;  /* 0x000000ff0600728c */ /* 0x000fc6000bf05270 */
[----:B------:R-:W-:Y:S08]  /*0130*/  BRA.U !UP1, `(.L_x_1) ;  /* 0x00000005094c7547 */ /* 0x000ff0000b800000 */
[----:B------:R-:W-:Y:S01]  /*0140*/  ULOP3.LUT UR4, UR5, 0x7ffffff8, URZ, 0xc0, !UPT ;  /* 0x7ffffff805047892 */ /* 0x000fe2000f8ec0ff */
[----:B------:R-:W-:Y:S02]  /*0150*/  MOV R3, RZ ;  /* 0x000000ff00037202 */ /* 0x000fe40000000f00 */
[----:B------:R-:W-:Y:S01]  /*0160*/  MOV R5, R0 ;  /* 0x0000000000057202 */ /* 0x000fe20000000f00 */
[----:B------:R-:W-:-:S12]  /*0170*/  UIADD3 UR5, UPT, UPT, -UR4, URZ, URZ ;  /* 0x000000ff04057290 */ /* 0x000fd8000fffe1ff */
.L_x_2:
[----:B------:R-:W0:Y:S08]  /*0180*/  LDC.64 R6, c[0x0][0x388] ;  /* 0x0000e200ff067b82 */ /* 0x000e300000000a00 */
[----:B------:R-:W1:Y:S08]  /*0190*/  LDC R2, c[0x0][0x380] ;  /* 0x0000e000ff027b82 */ /* 0x000e700000000800 */
[----:B------:R-:W2:Y:S01]  /*01a0*/  LDC.64 R28, c[0x0][0x398] ;  /* 0x0000e600ff1c7b82 */ /* 0x000ea20000000a00 */
[----:B0-----:R-:W-:-:S05]  /*01b0*/  IMAD.WIDE R10, R5, 0x4, R6 ;  /* 0x00000004050a7825 */ /* 0x001fca00078e0206 */
[----:B------:R0:W3:Y:S01]  /*01c0*/  LDG.E R17, desc[UR8][R10.64] ;  /* 0x000000080a117981 */ /* 0x0000e2000c1e1900 */
[----:B-1----:R-:W-:-:S04]  /*01d0*/  IMAD.WIDE R8, R2, 0x4, R10 ;  /* 0x0000000402087825 */ /* 0x002fc800078e020a */
[C---:B------:R-:W-:Y:S02]  /*01e0*/  IMAD.WIDE R14, R2.reuse, 0x4, R8 ;  /* 0x00000004020e7825 */ /* 0x040fe400078e0208 */
[----:B------:R-:W4:Y:S04]  /*01f0*/  LDG.E R9, desc[UR8][R8.64] ;  /* 0x0000000808097981 */ /* 0x000f28000c1e1900 */
[----:B------:R1:W5:Y:S01]  /*0200*/  LDG.E R7, desc[UR8][R14.64] ;  /* 0x000000080e077981 */ /* 0x000362000c1e1900 */
[----:B------:R-:W-:-:S04]  /*0210*/  IMAD.WIDE R20, R2, 0x4, R14 ;  /* 0x0000000402147825 */ /* 0x000fc800078e020e */
[C---:B------:R-:W-:Y:S02]  /*0220*/  IMAD.WIDE R26, R2.reuse, 0x4, R20 ;  /* 0x00000004021a7825 */ /* 0x040fe400078e0214 */
[----:B------:R-:W5:Y:S02]  /*0230*/  LDG.E R20, desc[UR8][R20.64] ;  /* 0x0000000814147981 */ /* 0x000f64000c1e1900 */
[C---:B------:R-:W-:Y:S02]  /*0240*/  IMAD.WIDE R18, R2.reuse, 0x4, R26 ;  /* 0x0000000402127825 */ /* 0x040fe400078e021a */
[----:B------:R-:W5:Y:S02]  /*0250*/  LDG.E R26, desc[UR8][R26.64] ;  /* 0x000000081a1a7981 */ /* 0x000f64000c1e1900 */
[----:B0-----:R-:W-:Y:S02]  /*0260*/  IMAD.WIDE R10, R2, 0x4, R18 ;  /* 0x00000004020a7825 */ /* 0x001fe400078e0212 */
[----:B------:R-:W5:Y:S02]  /*0270*/  LDG.E R25, desc[UR8][R18.64] ;  /* 0x0000000812197981 */ /* 0x000f64000c1e1900 */
[----:B--2---:R-:W-:-:S02]  /*0280*/  IMAD.WIDE R28, R5, 0x4, R28 ;  /* 0x00000004051c7825 */ /* 0x004fc400078e021c */
[----:B------:R-:W2:Y:S02]  /*0290*/  LDG.E R24, desc[UR8][R10.64] ;  /* 0x000000080a187981 */ /* 0x000ea4000c1e1900 */
[----:B-1----:R-:W-:-:S05]  /*02a0*/  IMAD.WIDE R14, R2, 0x4, R10 ;  /* 0x00000004020e7825 */ /* 0x002fca00078e020a */
[----:B------:R-:W2:Y:S01]  /*02b0*/  LDG.E R6, desc[UR8][R14.64] ;  /* 0x000000080e067981 */ /* 0x000ea2000c1e1900 */
[----:B---3--:R-:W-:-:S13]  /*02c0*/  ISETP.GE.AND P6, PT, R17, RZ, PT ;  /* 0x000000ff1100720c */ /* 0x008fda0003fc6270 */
[----:B------:R-:W0:Y:S01]  /*02d0*/  @P6 LDC.64 R12, c[0x0][0x3a0] ;  /* 0x0000e800ff0c6b82 */ /* 0x000e220000000a00 */
[----:B------:R1:W3:Y:S01]  /*02e0*/  @P6 LDG.E R4, desc[UR8][R28.64] ;  /* 0x000000081c046981 */ /* 0x0002e2000c1e1900 */
[----:B0-----:R-:W-:-:S06]  /*02f0*/  @P6 IMAD.WIDE.U32 R12, R17, 0x4, R12 ;  /* 0x00000004110c6825 */ /* 0x001fcc00078e000c */
[----:B------:R-:W3:Y:S01]  /*0300*/  @P6 LDG.E R12, desc[UR8][R12.64] ;  /* 0x000000080c0c6981 */ /* 0x000ee2000c1e1900 */
[----:B----4-:R-:W-:Y:S02]  /*0310*/  ISETP.GE.AND P5, PT, R9, RZ, PT ;  /* 0x000000ff0900720c */ /* 0x010fe40003fa6270 */
[----:B-----5:R-:W-:Y:S02]  /*0320*/  ISETP.GE.AND P4, PT, R7, RZ, PT ;  /* 0x000000ff0700720c */ /* 0x020fe40003f86270 */
[----:B------:R-:W-:Y:S02]  /*0330*/  ISETP.GE.AND P3, PT, R20, RZ, PT ;  /* 0x000000ff1400720c */ /* 0x000fe40003f66270 */
[----:B------:R-:W-:-:S07]  /*0340*/  ISETP.GE.AND P2, PT, R26, RZ, PT ;  /* 0x000000ff1a00720c */ /* 0x000fce0003f46270 */
[----:B------:R-:W0:Y:S08]  /*0350*/  @P5 LDC.64 R22, c[0x0][0x3a0] ;  /* 0x0000e800ff165b82 */ /* 0x000e300000000a00 */
[----:B------:R-:W4:Y:S01]  /*0360*/  @P4 LDC.64 R16, c[0x0][0x3a0] ;  /* 0x0000e800ff104b82 */ /* 0x000f220000000a00 */
[----:B------:R-:W-:Y:S02]  /*0370*/  ISETP.GE.AND P1, PT, R25, RZ, PT ;  /* 0x000000ff1900720c */ /* 0x000fe40003f26270 */
[----:B--2---:R-:W-:-:S05]  /*0380*/  ISETP.GE.AND P0, PT, R24, RZ, PT ;  /* 0x000000ff1800720c */ /* 0x004fca0003f06270 */
[----:B------:R-:W2:Y:S01]  /*0390*/  @P3 LDC.64 R18, c[0x0][0x3a0] ;  /* 0x0000e800ff123b82 */ /* 0x000ea20000000a00 */
[----:B-1----:R-:W-:-:S04]  /*03a0*/  IMAD.WIDE R28, R2, 0x4, R28 ;  /* 0x00000004021c7825 */ /* 0x002fc800078e021c */
[----:B0-----:R-:W-:-:S03]  /*03b0*/  @P5 IMAD.WIDE.U32 R22, R9, 0x4, R22 ;  /* 0x0000000409165825 */ /* 0x001fc600078e0016 */
[----:B------:R-:W0:Y:S01]  /*03c0*/  @P1 LDC.64 R10, c[0x0][0x3a0] ;  /* 0x0000e800ff0a1b82 */ /* 0x000e220000000a00 */
[----:B------:R-:W-:-:S04]  /*03d0*/  IMAD.WIDE R14, R2, 0x4, R28 ;  /* 0x00000004020e7825 */ /* 0x000fc800078e021c */
[----:B----4-:R-:W-:-:S03]  /*03e0*/  @P4 IMAD.WIDE.U32 R16, R7, 0x4, R16 ;  /* 0x0000000407104825 */ /* 0x010fc600078e0010 */
[----:B------:R-:W1:Y:S01]  /*03f0*/  @P0 LDC.64 R8, c[0x0][0x3a0] ;  /* 0x0000e800ff080b82 */ /* 0x000e620000000a00 */
[----:B------:R-:W4:Y:S01]  /*0400*/  @P5 LDG.E R7, desc[UR8][R28.64] ;  /* 0x000000081c075981 */ /* 0x000f22000c1e1900 */
[----:B--2---:R-:W-:-:S06]  /*0410*/  @P3 IMAD.WIDE.U32 R18, R20, 0x4, R18 ;  /* 0x0000000414123825 */ /* 0x004fcc00078e0012 */
[----:B------:R-:W2:Y:S01]  /*0420*/  @P3 LDG.E R18, desc[UR8][R18.64] ;  /* 0x0000000812123981 */ /* 0x000ea2000c1e1900 */
[----:B0-----:R-:W-:-:S06]  /*0430*/  @P1 IMAD.WIDE.U32 R10, R25, 0x4, R10 ;  /* 0x00000004190a1825 */ /* 0x001fcc00078e000a */
[----:B------:R-:W5:Y:S01]  /*0440*/  @P1 LDG.E R10, desc[UR8][R10.64] ;  /* 0x000000080a0a1981 */ /* 0x000f62000c1e1900 */
[----:B-1----:R-:W-:-:S06]  /*0450*/  @P0 IMAD.WIDE.U32 R24, R24, 0x4, R8 ;  /* 0x0000000418180825 */ /* 0x002fcc00078e0008 */
[----:B------:R-:W5:Y:S01]  /*0460*/  @P0 LDG.E R24, desc[UR8][R24.64] ;  /* 0x0000000818180981 */ /* 0x000f62000c1e1900 */
[----:B---3--:R-:W-:Y:S01]  /*0470*/  @P6 FFMA R3, R4, R12, R3 ;  /* 0x0000000c04036223 */ /* 0x008fe20000000003 */
[----:B------:R-:W-:Y:S01]  /*0480*/  ISETP.GE.AND P6, PT, R6, RZ, PT ;  /* 0x000000ff0600720c */ /* 0x000fe20003fc6270 */
[----:B------:R-:W0:Y:S01]  /*0490*/  @P2 LDC.64 R12, c[0x0][0x3a0] ;  /* 0x0000e800ff0c2b82 */ /* 0x000e220000000a00 */
[----:B------:R-:W4:Y:S04]  /*04a0*/  @P5 LDG.E R4, desc[UR8][R22.64] ;  /* 0x0000000816045981 */ /* 0x000f28000c1e1900 */
[----:B------:R1:W3:Y:S04]  /*04b0*/  @P4 LDG.E R23, desc[UR8][R16.64] ;  /* 0x0000000810174981 */ /* 0x0002e8000c1e1900 */
[----:B------:R1:W3:Y:S03]  /*04c0*/  @P4 LDG.E R22, desc[UR8][R14.64] ;  /* 0x000000080e164981 */ /* 0x0002e6000c1e1900 */
[----:B-1----:R-:W1:Y:S01]  /*04d0*/  @P6 LDC.64 R16, c[0x0][0x3a0] ;  /* 0x0000e800ff106b82 */ /* 0x002e620000000a00 */
[----:B------:R-:W-:-:S04]  /*04e0*/  IMAD.WIDE R14, R2, 0x4, R14 ;  /* 0x00000004020e7825 */ /* 0x000fc800078e020e */
[----:B0-----:R-:W-:Y:S01]  /*04f0*/  @P2 IMAD.WIDE.U32 R12, R26, 0x4, R12 ;  /* 0x000000041a0c2825 */ /* 0x001fe200078e000c */
[----:B------:R0:W2:Y:S03]  /*0500*/  @P3 LDG.E R27, desc[UR8][R14.64] ;  /* 0x000000080e1b3981 */ /* 0x0000a6000c1e1900 */
[C---:B------:R-:W-:Y:S02]  /*0510*/  IMAD.WIDE R20, R2.reuse, 0x4, R14 ;  /* 0x0000000402147825 */ /* 0x040fe400078e020e */
[----:B------:R-:W5:Y:S02]  /*0520*/  @P2 LDG.E R12, desc[UR8][R12.64] ;  /* 0x000000080c0c2981 */ /* 0x000f64000c1e1900 */
[C---:B0-----:R-:W-:Y:S02]  /*0530*/  IMAD.WIDE R14, R2.reuse, 0x4, R20 ;  /* 0x00000004020e7825 */ /* 0x041fe400078e0214 */
[----:B------:R-:W5:Y:S02]  /*0540*/  @P2 LDG.E R20, desc[UR8][R20.64] ;  /* 0x0000000814142981 */ /* 0x000f64000c1e1900 */
[----:B------:R-:W-:-:S02]  /*0550*/  IMAD.WIDE R8, R2, 0x4, R14 ;  /* 0x0000000402087825 */ /* 0x000fc400078e020e */
[----:B------:R-:W5:Y:S02]  /*0560*/  @P1 LDG.E R26, desc[UR8][R14.64] ;  /* 0x000000080e1a1981 */ /* 0x000f64000c1e1900 */
[----:B-1----:R-:W-:-:S04]  /*0570*/  @P6 IMAD.WIDE.U32 R16, R6, 0x4, R16 ;  /* 0x0000000406106825 */ /* 0x002fc800078e0010 */
[----:B------:R-:W-:Y:S02]  /*0580*/  IMAD.WIDE R28, R2, 0x4, R8 ;  /* 0x00000004021c7825 */ /* 0x000fe400078e0208 */
[----:B------:R-:W5:Y:S04]  /*0590*/  @P6 LDG.E R16, desc[UR8][R16.64] ;  /* 0x0000000810106981 */ /* 0x000f68000c1e1900 */
[----:B------:R-:W5:Y:S04]  /*05a0*/  @P0 LDG.E R14, desc[UR8][R8.64] ;  /* 0x00000008080e0981 */ /* 0x000f68000c1e1900 */
[----:B------:R-:W5:Y:S01]  /*05b0*/  @P6 LDG.E R28, desc[UR8][R28.64] ;  /* 0x000000081c1c6981 */ /* 0x000f62000c1e1900 */
[----:B------:R-:W-:-:S04]  /*05c0*/  UIADD3 UR5, UPT, UPT, UR5, 0x8, URZ ;  /* 0x0000000805057890 */ /* 0x000fc8000fffe0ff */
[----:B------:R-:W-:Y:S01]  /*05d0*/  UISETP.NE.AND UP1, UPT, UR5, URZ, UPT ;  /* 0x000000ff0500728c */ /* 0x000fe2000bf25270 */
[----:B------:R-:W-:Y:S01]  /*05e0*/  LEA R5, R2, R5, 0x3 ;  /* 0x0000000502057211 */ /* 0x000fe200078e18ff */
[----:B----4-:R-:W-:-:S04]  /*05f0*/  @P5 FFMA R3, R7, R4, R3 ;  /* 0x0000000407035223 */ /* 0x010fc80000000003 */
[----:B---3--:R-:W-:-:S04]  /*0600*/  @P4 FFMA R3, R22, R23, R3 ;  /* 0x0000001716034223 */ /* 0x008fc80000000003 */
[----:B--2---:R-:W-:-:S04]  /*0610*/  @P3 FFMA R3, R27, R18, R3 ;  /* 0x000000121b033223 */ /* 0x004fc80000000003 */
[----:B-----5:R-:W-:-:S04]  /*0620*/  @P2 FFMA R3, R20, R12, R3 ;  /* 0x0000000c14032223 */ /* 0x020fc80000000003 */
[----:B------:R-:W-:-:S04]  /*0630*/  @P1 FFMA R3, R26, R10, R3 ;  /* 0x0000000a1a031223 */ /* 0x000fc80000000003 */
[----:B------:R-:W-:-:S04]  /*0640*/  @P0 FFMA R3, R14, R24, R3 ;  /* 0x000000180e030223 */ /* 0x000fc80000000003 */
[----:B------:R-:W-:Y:S01]  /*0650*/  @P6 FFMA R3, R28, R16, R3 ;  /* 0x000000101c036223 */ /* 0x000fe20000000003 */
[----:B------:R-:W-:Y:S06]  /*0660*/  BRA.U UP1, `(.L_x_2) ;  /* 0xfffffff901c47547 */ /* 0x000fec000b83ffff */
.L_x_1:
[----:B------:R-:W-:Y:S05]  /*0670*/  BRA.U !UP0, `(.L_x_0) ;  /* 0x0000000508607547 */ /* 0x000fea000b800000 */
[----:B------:R-:W0:Y:S01]  /*0680*/  LDCU UR5, c[0x0][0x390] ;  /* 0x00007200ff0577ac */ /* 0x000e220008000800 */
[----:B------:R-:W-:Y:S02]  /*0690*/  UISETP.GE.U32.AND UP0, UPT, UR6, 0x4, UPT ;  /* 0x000000040600788c */ /* 0x000fe4000bf06070 */
[----:B0-----:R-:W-:-:S04]  /*06a0*/  ULOP3.LUT UR7, UR5, 0x3, URZ, 0xc0, !UPT ;  /* 0x0000000305077892 */ /* 0x001fc8000f8ec0ff */
[----:B------:R-:W-:-:S03]  /*06b0*/  UISETP.NE.AND UP1, UPT, UR7, URZ, UPT ;  /* 0x000000ff0700728c */ /* 0x000fc6000bf25270 */
[----:B------:R-:W-:Y:S08]  /*06c0*/  BRA.U !UP0, `(.L_x_3) ;  /* 0x0000000108a07547 */ /* 0x000ff0000b800000 */
[----:B------:R-:W0:Y:S01]  /*06d0*/  LDC.64 R4, c[0x0][0x388] ;  /* 0x0000e200ff047b82 */ /* 0x000e220000000a00 */
[----:B------:R-:W-:-:S07]  /*06e0*/  IMAD R23, R2, UR4, R0 ;  /* 0x0000000402177c24 */ /* 0x000fce000f8e0200 */
[----:B------:R-:W1:Y:S01]  /*06f0*/  LDC.64 R18, c[0x0][0x398] ;  /* 0x0000e600ff127b82 */ /* 0x000e620000000a00 */
[----:B0-----:R-:W-:-:S05]  /*0700*/  IMAD.WIDE R4, R23, 0x4, R4 ;  /* 0x0000000417047825 */ /* 0x001fca00078e0204 */
[----:B------:R-:W2:Y:S01]  /*0710*/  LDG.E R25, desc[UR8][R4.64] ;  /* 0x0000000804197981 */ /* 0x000ea2000c1e1900 */
[----:B------:R-:W-:-:S05]  /*0720*/  IMAD.WIDE R6, R2, 0x4, R4 ;  /* 0x0000000402067825 */ /* 0x000fca00078e0204 */
[----:B------:R-:W3:Y:S01]  /*0730*/  LDG.E R17, desc[UR8][R6.64] ;  /* 0x0000000806117981 */ /* 0x000ee2000c1e1900 */
[----:B------:R-:W-:-:S04]  /*0740*/  IMAD.WIDE R14, R2, 0x4, R6 ;  /* 0x00000004020e7825 */ /* 0x000fc800078e0206 */
[----:B------:R-:W-:Y:S02]  /*0750*/  IMAD.WIDE R8, R2, 0x4, R14 ;  /* 0x0000000402087825 */ /* 0x000fe400078e020e */
[----:B------:R-:W4:Y:S04]  /*0760*/  LDG.E R15, desc[UR8][R14.64] ;  /* 0x000000080e0f7981 */ /* 0x000f28000c1e1900 */
[----:B------:R0:W5:Y:S01]  /*0770*/  LDG.E R11, desc[UR8][R8.64] ;  /* 0x00000008080b7981 */ /* 0x000162000c1e1900 */
[----:B-1----:R-:W-:-:S04]  /*0780*/  IMAD.WIDE R18, R23, 0x4, R18 ;  /* 0x0000000417127825 */ /* 0x002fc800078e0212 */
[----:B0-----:R-:W-:Y:S01]  /*0790*/  IMAD.WIDE R8, R2, 0x4, R18 ;  /* 0x0000000402087825 */ /* 0x001fe200078e0212 */
[----:B--2---:R-:W-:Y:S02]  /*07a0*/  ISETP.GE.AND P0, PT, R25, RZ, PT ;  /* 0x000000ff1900720c */ /* 0x004fe40003f06270 */
[----:B---3--:R-:W-:-:S11]  /*07b0*/  ISETP.GE.AND P1, PT, R17, RZ, PT ;  /* 0x000000ff1100720c */ /* 0x008fd60003f26270 */
[----:B------:R-:W0:Y:S01]  /*07c0*/  @P0 LDC.64 R20, c[0x0][0x3a0] ;  /* 0x0000e800ff140b82 */ /* 0x000e220000000a00 */
[----:B------:R-:W2:Y:S01]  /*07d0*/  @P0 LDG.E R14, desc[UR8][R18.64] ;  /* 0x00000008120e0981 */ /* 0x000ea2000c1e1900 */
[----:B----4-:R-:W-:Y:S02]  /*07e0*/  ISETP.GE.AND P2, PT, R15, RZ, PT ;  /* 0x000000ff0f00720c */ /* 0x010fe40003f46270 */
[----:B-----5:R-:W-:-:S04]  /*07f0*/  ISETP.GE.AND P3, PT, R11, RZ, PT ;  /* 0x000000ff0b00720c */ /* 0x020fc80003f66270 */
[----:B------:R-:W1:Y:S08]  /*0800*/  @P1 LDC.64 R12, c[0x0][0x3a0] ;  /* 0x0000e800ff0c1b82 */ /* 0x000e700000000a00 */
[----:B------:R-:W3:Y:S08]  /*0810*/  @P2 LDC.64 R6, c[0x0][0x3a0] ;  /* 0x0000e800ff062b82 */ /* 0x000ef00000000a00 */
[----:B------:R-:W4:Y:S01]  /*0820*/  @P3 LDC.64 R4, c[0x0][0x3a0] ;  /* 0x0000e800ff043b82 */ /* 0x000f220000000a00 */
[----:B0-----:R-:W-:-:S05]  /*0830*/  @P0 IMAD.WIDE.U32 R20, R25, 0x4, R20 ;  /* 0x0000000419140825 */ /* 0x001fca00078e0014 */
[----:B------:R-:W2:Y:S01]  /*0840*/  @P0 LDG.E R10, desc[UR8][R20.64] ;  /* 0x00000008140a0981 */ /* 0x000ea2000c1e1900 */
[----:B-1----:R-:W-:-:S04]  /*0850*/  @P1 IMAD.WIDE.U32 R16, R17, 0x4, R12 ;  /* 0x0000000411101825 */ /* 0x002fc800078e000c */
[C---:B------:R-:W-:Y:S02]  /*0860*/  IMAD.WIDE R12, R2.reuse, 0x4, R8 ;  /* 0x00000004020c7825 */ /* 0x040fe400078e0208 */
[----:B------:R-:W5:Y:S02]  /*0870*/  @P1 LDG.E R8, desc[UR8][R8.64] ;  /* 0x0000000808081981 */ /* 0x000f64000c1e1900 */
[----:B---3--:R-:W-:Y:S02]  /*0880*/  @P2 IMAD.WIDE.U32 R6, R15, 0x4, R6 ;  /* 0x000000040f062825 */ /* 0x008fe400078e0006 */
[----:B------:R-:W5:Y:S02]  /*0890*/  @P1 LDG.E R16, desc[UR8][R16.64] ;  /* 0x0000000810101981 */ /* 0x000f64000c1e1900 */
[----:B------:R-:W-:Y:S02]  /*08a0*/  IMAD.WIDE R22, R2, 0x4, R12 ;  /* 0x0000000402167825 */ /* 0x000fe400078e020c */
[----:B------:R-:W3:Y:S02]  /*08b0*/  @P2 LDG.E R24, desc[UR8][R12.64] ;  /* 0x000000080c182981 */ /* 0x000ee4000c1e1900 */
[----:B----4-:R-:W-:-:S02]  /*08c0*/  @P3 IMAD.WIDE.U32 R4, R11, 0x4, R4 ;  /* 0x000000040b043825 */ /* 0x010fc400078e0004 */
[----:B------:R-:W3:Y:S04]  /*08d0*/  @P2 LDG.E R6, desc[UR8][R6.64] ;  /* 0x0000000806062981 */ /* 0x000ee8000c1e1900 */
[----:B------:R-:W4:Y:S04]  /*08e0*/  @P3 LDG.E R22, desc[UR8][R22.64] ;  /* 0x0000000816163981 */ /* 0x000f28000c1e1900 */
[----:B------:R-:W4:Y:S01]  /*08f0*/  @P3 LDG.E R4, desc[UR8][R4.64] ;  /* 0x0000000804043981 */ /* 0x000f22000c1e1900 */
[----:B------:R-:W-:Y:S01]  /*0900*/  UIADD3 UR4, UPT, UPT, UR4, 0x4, URZ ;  /* 0x0000000404047890 */ /* 0x000fe2000fffe0ff */
[----:B--2---:R-:W-:-:S04]  /*0910*/  @P0 FFMA R3, R14, R10, R3 ;  /* 0x0000000a0e030223 */ /* 0x004fc80000000003 */
[----:B-----5:R-:W-:-:S04]  /*0920*/  @P1 FFMA R3, R8, R16, R3 ;  /* 0x0000001008031223 */ /* 0x020fc80000000003 */
[----:B---3--:R-:W-:-:S04]  /*0930*/  @P2 FFMA R3, R24, R6, R3 ;  /* 0x0000000618032223 */ /* 0x008fc80000000003 */
[----:B----4-:R-:W-:-:S07]  /*0940*/  @P3 FFMA R3, R22, R4, R3 ;  /* 0x0000000416033223 */ /* 0x010fce0000000003 */
.L_x_3:
[----:B------:R-:W-:Y:S05]  /*0950*/  BRA.U !UP1, `(.L_x_0) ;  /* 0x0000000109a87547 */ /* 0x000fea000b800000 */
[----:B------:R-:W-:Y:S02]  /*0960*/  UISETP.NE.AND UP0, UPT, UR7, 0x1, UPT ;  /* 0x000000010700788c */ /* 0x000fe4000bf05270 */
[----:B------:R-:W-:-:S04]  /*0970*/  ULOP3.LUT UR5, UR5, 0x1, URZ, 0xc0, !UPT ;  /* 0x0000000105057892 */ /* 0x000fc8000f8ec0ff */
[----:B------:R-:W-:-:S03]  /*0980*/  UISETP.NE.U32.AND UP1, UPT, UR5, 0x1, UPT ;  /* 0x000000010500788c */ /* 0x000fc6000bf25070 */
[----:B------:R-:W-:Y:S08]  /*0990*/  BRA.U !UP0, `(.L_x_4) ;  /* 0x0000000108587547 */ /* 0x000ff0000b800000 */
[----:B------:R-:W0:Y:S01]  /*09a0*/  LDC.64 R4, c[0x0][0x388] ;  /* 0x0000e200ff047b82 */ /* 0x000e220000000a00 */
[----:B------:R-:W-:-:S04]  /*09b0*/  IMAD R15, R2, UR4, R0 ;  /* 0x00000004020f7c24 */ /* 0x000fc8000f8e0200 */
[----:B0-----:R-:W-:-:S03]  /*09c0*/  IMAD.WIDE R12, R15, 0x4, R4 ;  /* 0x000000040f0c7825 */ /* 0x001fc600078e0204 */
[----:B------:R-:W0:Y:S01]  /*09d0*/  LDC.64 R4, c[0x0][0x398] ;  /* 0x0000e600ff047b82 */ /* 0x000e220000000a00 */
[----:B------:R-:W-:Y:S02]  /*09e0*/  IMAD.WIDE R6, R2, 0x4, R12 ;  /* 0x0000000402067825 */ /* 0x000fe400078e020c */
[----:B------:R-:W2:Y:S04]  /*09f0*/  LDG.E R13, desc[UR8][R12.64] ;  /* 0x000000080c0d7981 */ /* 0x000ea8000c1e1900 */
[----:B------:R-:W3:Y:S01]  /*0a00*/  LDG.E R7, desc[UR8][R6.64] ;  /* 0x0000000806077981 */ /* 0x000ee2000c1e1900 */
[----:B0-----:R-:W-:-:S04]  /*0a10*/  IMAD.WIDE R14, R15, 0x4, R4 ;  /* 0x000000040f0e7825 */ /* 0x001fc800078e0204 */
[----:B------:R-:W-:Y:S01]  /*0a20*/  IMAD.WIDE R10, R2, 0x4, R14 ;  /* 0x00000004020a7825 */ /* 0x000fe200078e020e */
[----:B--2---:R-:W-:Y:S02]  /*0a30*/  ISETP.GE.AND P0, PT, R13, RZ, PT ;  /* 0x000000ff0d00720c */ /* 0x004fe40003f06270 */
[----:B---3--:R-:W-:-:S11]  /*0a40*/  ISETP.GE.AND P1, PT, R7, RZ, PT ;  /* 0x000000ff0700720c */ /* 0x008fd60003f26270 */
[----:B------:R-:W0:Y:S01]  /*0a50*/  @P0 LDC.64 R8, c[0x0][0x3a0] ;  /* 0x0000e800ff080b82 */ /* 0x000e220000000a00 */
[----:B------:R-:W2:Y:S04]  /*0a60*/  @P0 LDG.E R14, desc[UR8][R14.64] ;  /* 0x000000080e0e0981 */ /* 0x000ea8000c1e1900 */
[----:B------:R-:W3:Y:S03]  /*0a70*/  @P1 LDG.E R10, desc[UR8][R10.64] ;  /* 0x000000080a0a1981 */ /* 0x000ee6000c1e1900 */
[----:B------:R-:W1:Y:S01]  /*0a80*/  @P1 LDC.64 R16, c[0x0][0x3a0] ;  /* 0x0000e800ff101b82 */ /* 0x000e620000000a00 */
[----:B0-----:R-:W-:-:S06]  /*0a90*/  @P0 IMAD.WIDE.U32 R4, R13, 0x4, R8 ;  /* 0x000000040d040825 */ /* 0x001fcc00078e0008 */
[----:B------:R-:W2:Y:S01]  /*0aa0*/  @P0 LDG.E R4, desc[UR8][R4.64] ;  /* 0x0000000804040981 */ /* 0x000ea2000c1e1900 */
[----:B-1----:R-:W-:-:S06]  /*0ab0*/  @P1 IMAD.WIDE.U32 R8, R7, 0x4, R16 ;  /* 0x0000000407081825 */ /* 0x002fcc00078e0010 */
[----:B------:R-:W3:Y:S01]  /*0ac0*/  @P1 LDG.E R8, desc[UR8][R8.64] ;  /* 0x0000000808081981 */ /* 0x000ee2000c1e1900 */
[----:B------:R-:W-:Y:S01]  /*0ad0*/  UIADD3 UR4, UPT, UPT, UR4, 0x2, URZ ;  /* 0x0000000204047890 */ /* 0x000fe2000fffe0ff */
[----:B--2---:R-:W-:-:S04]  /*0ae0*/  @P0 FFMA R3, R14, R4, R3 ;  /* 0x000000040e030223 */ /* 0x004fc80000000003 */
[----:B---3--:R-:W-:-:S07]  /*0af0*/  @P1 FFMA R3, R10, R8, R3 ;  /* 0x000000080a031223 */ /* 0x008fce0000000003 */
.L_x_4:
[----:B------:R-:W-:Y:S05]  /*0b00*/  BRA.U UP1, `(.L_x_0) ;  /* 0x00000001013c7547 */ /* 0x000fea000b800000 */
[----:B------:R-:W0:Y:S01]  /*0b10*/  LDC.64 R4, c[0x0][0x388] ;  /* 0x0000e200ff047b82 */ /* 0x000e220000000a00 */
[----:B------:R-:W-:-:S07]  /*0b20*/  IMAD R9, R2, UR4, R0 ;  /* 0x0000000402097c24 */ /* 0x000fce000f8e0200 */
[----:B------:R-:W1:Y:S01]  /*0b30*/  LDC.64 R6, c[0x0][0x398] ;  /* 0x0000e600ff067b82 */ /* 0x000e620000000a00 */
[----:B0-----:R-:W-:-:S05]  /*0b40*/  IMAD.WIDE R4, R9, 0x4, R4 ;  /* 0x0000000409047825 */ /* 0x001fca00078e0204 */
[----:B------:R-:W2:Y:S01]  /*0b50*/  LDG.E R11, desc[UR8][R4.64] ;  /* 0x00000008040b7981 */ /* 0x000ea2000c1e1900 */
[----:B------:R-:W-:Y:S01]  /*0b60*/  BSSY.RECONVERGENT B0, `(.L_x_0) ;  /* 0x0000009000007945 */ /* 0x000fe20003800200 */
[----:B-1----:R-:W-:Y:S01]  /*0b70*/  IMAD.WIDE R6, R9, 0x4, R6 ;  /* 0x0000000409067825 */ /* 0x002fe200078e0206 */
[----:B--2---:R-:W-:-:S13]  /*0b80*/  ISETP.GE.AND P0, PT, R11, RZ, PT ;  /* 0x000000ff0b00720c */ /* 0x004fda0003f06270 */
[----:B------:R-:W-:Y:S05]  /*0b90*/  @!P0 BRA `(.L_x_5) ;  /* 0x0000000000148947 */ /* 0x000fea0003800000 */
[----:B------:R-:W0:Y:S01]  /*0ba0*/  LDC.64 R4, c[0x0][0x3a0] ;  /* 0x0000e800ff047b82 */ /* 0x000e220000000a00 */
[----:B------:R-:W2:Y:S01]  /*0bb0*/  LDG.E R6, desc[UR8][R6.64] ;  /* 0x0000000806067981 */ /* 0x000ea2000c1e1900 */
[----:B0-----:R-:W-:-:S06]  /*0bc0*/  IMAD.WIDE.U32 R4, R11, 0x4, R4 ;  /* 0x000000040b047825 */ /* 0x001fcc00078e0004 */
[----:B------:R-:W2:Y:S02]  /*0bd0*/  LDG.E R4, desc[UR8][R4.64] ;  /* 0x0000000804047981 */ /* 0x000ea4000c1e1900 */
[----:B--2---:R-:W-:-:S07]  /*0be0*/  FFMA R3, R6, R4, R3 ;  /* 0x0000000406037223 */ /* 0x004fce0000000003 */
.L_x_5:
[----:B------:R-:W-:Y:S05]  /*0bf0*/  BSYNC.RECONVERGENT B0 ;  /* 0x0000000000007941 */ /* 0x000fea0003800200 */
.L_x_0:
[----:B------:R-:W0:Y:S02]  /*0c00*/  LDC.64 R4, c[0x0][0x3a8] ;  /* 0x0000ea00ff047b82 */ /* 0x000e240000000a00 */
[----:B0-----:R-:W-:-:S05]  /*0c10*/  IMAD.WIDE R4, R0, 0x4, R4 ;  /* 0x0000000400047825 */ /* 0x001fca00078e0204 */
[----:B------:R-:W-:Y:S01]  /*0c20*/  STG.E desc[UR8][R4.64], R3 ;  /* 0x0000000304007986 */ /* 0x000fe2000c101908 */
[----:B------:R-:W-:Y:S05]  /*0c30*/  EXIT ;  /* 0x000000000000794d */ /* 0x000fea0003800000 */
.L_x_6:
[----:B------:R-:W-:-:S00]  /*0c40*/  BRA `(.L_x_6) ;  /* 0xfffffffc00fc7947 */ /* 0x000fc0000383ffff */
[----:B------:R-:W-:-:S00]  /*0c50*/  NOP ;  /* 0x0000000000007918 */ /* 0x000fc00000000000 */
        /* <DEDUP_REMOVED lines=10> */
.L_x_7:


//--------------------- .nv.shared.reserved.0     --------------------------
	.section	.nv.shared.reserved.0,"aw",@nobits
	.weak		__nv_reservedSMEM_offset_0_alias
	.size		__nv_reservedSMEM_offset_0_alias, 0, 64
	.other		__nv_reservedSMEM_offset_0_alias,@"STO_CUDA_RESERVED_SHARED STV_DEFAULT"
__nv_reservedSMEM_offset_0_alias:
	.zero		0
	.zero		64


//--------------------- .nv.constant0._Z15spmv_ell_kernel9ELLMatrixPfS0_ --------------------------
	.section	.nv.constant0._Z15spmv_ell_kernel9ELLMatrixPfS0_,"a",@progbits
	.sectionflags	@""
	.align	4
.nv.constant0._Z15spmv_ell_kernel9ELLMatrixPfS0_:
	.zero		944


//--------------------- SYMBOLS --------------------------

	.type		.nv.reservedSmem.offset0,@object
	.size		.nv.reservedSmem.offset0,0x4
